//
// Generated by NVIDIA NVVM Compiler
//
// Compiler Build ID: CL-36424714
// Cuda compilation tools, release 13.0, V13.0.88
// Based on NVVM 20.0.0
//

.version 9.0
.target sm_100
.address_size 64

	// .globl	_Z11multiplyGPUPKfS0_Pf

.visible .entry _Z11multiplyGPUPKfS0_Pf(
	.param .u64 .ptr .align 1 _Z11multiplyGPUPKfS0_Pf_param_0,
	.param .u64 .ptr .align 1 _Z11multiplyGPUPKfS0_Pf_param_1,
	.param .u64 .ptr .align 1 _Z11multiplyGPUPKfS0_Pf_param_2
)
{
	.reg .b32 	%r<5>;
	.reg .b32 	%f<4>;
	.reg .b64 	%rd<11>;

	ld.param.u64 	%rd1, [_Z11multiplyGPUPKfS0_Pf_param_0];
	ld.param.u64 	%rd2, [_Z11multiplyGPUPKfS0_Pf_param_1];
	ld.param.u64 	%rd3, [_Z11multiplyGPUPKfS0_Pf_param_2];
	cvta.to.global.u64 	%rd4, %rd3;
	cvta.to.global.u64 	%rd5, %rd2;
	cvta.to.global.u64 	%rd6, %rd1;
	mov.u32 	%r1, %tid.x;
	mov.u32 	%r2, %ntid.x;
	mov.u32 	%r3, %ctaid.x;
	mad.lo.s32 	%r4, %r2, %r3, %r1;
	mul.wide.u32 	%rd7, %r4, 4;
	add.s64 	%rd8, %rd6, %rd7;
	ld.global.f32 	%f1, [%rd8];
	add.s64 	%rd9, %rd5, %rd7;
	ld.global.f32 	%f2, [%rd9];
	mul.f32 	%f3, %f1, %f2;
	add.s64 	%rd10, %rd4, %rd7;
	st.global.f32 	[%rd10], %f3;
	ret;

}
	// .globl	_Z20expensiveFunctionGPUPKfS0_Pf
.visible .entry _Z20expensiveFunctionGPUPKfS0_Pf(
	.param .u64 .ptr .align 1 _Z20expensiveFunctionGPUPKfS0_Pf_param_0,
	.param .u64 .ptr .align 1 _Z20expensiveFunctionGPUPKfS0_Pf_param_1,
	.param .u64 .ptr .align 1 _Z20expensiveFunctionGPUPKfS0_Pf_param_2
)
{
	.reg .b32 	%r<5>;
	.reg .b32 	%f<14>;
	.reg .b64 	%rd<11>;

	ld.param.u64 	%rd1, [_Z20expensiveFunctionGPUPKfS0_Pf_param_0];
	ld.param.u64 	%rd2, [_Z20expensiveFunctionGPUPKfS0_Pf_param_1];
	ld.param.u64 	%rd3, [_Z20expensiveFunctionGPUPKfS0_Pf_param_2];
	cvta.to.global.u64 	%rd4, %rd3;
	cvta.to.global.u64 	%rd5, %rd2;
	cvta.to.global.u64 	%rd6, %rd1;
	mov.u32 	%r1, %tid.x;
	mov.u32 	%r2, %ntid.x;
	mov.u32 	%r3, %ctaid.x;
	mad.lo.s32 	%r4, %r2, %r3, %r1;
	mul.wide.u32 	%rd7, %r4, 4;
	add.s64 	%rd8, %rd6, %rd7;
	ld.global.f32 	%f1, [%rd8];
	add.s64 	%rd9, %rd5, %rd7;
	ld.global.f32 	%f2, [%rd9];
	mul.f32 	%f3, %f1, %f2;
	add.f32 	%f4, %f1, %f2;
	sqrt.rn.f32 	%f5, %f4;
	sqrt.rn.f32 	%f6, %f1;
	add.f32 	%f7, %f5, %f6;
	sub.f32 	%f8, %f2, %f1;
	sqrt.rn.f32 	%f9, %f8;
	add.f32 	%f10, %f7, %f9;
	sqrt.rn.f32 	%f11, %f2;
	add.f32 	%f12, %f10, %f11;
	mul.f32 	%f13, %f3, %f12;
	add.s64 	%rd10, %rd4, %rd7;
	st.global.f32 	[%rd10], %f13;
	ret;

}


// ===== COMPILED SASS (sm_100) =====

	.target	sm_100

	.elftype	@"ET_EXEC"


//--------------------- .note.nv.tkinfo           --------------------------
	.section	.note.nv.tkinfo,"",@"SHT_NOTE"
	.sectionflags	@"SHF_NOTE_NV_TKINFO"
	.tkinfo
        /*0018*/ 	.word	0x00000002
        /*0030*/ 	.string	""
        /*0030*/ 	.string	"ptxas"
        /*0030*/ 	.string	"Cuda compilation tools, release 13.0, V13.0.88"
        /*0030*/ 	.string	"Build cuda_13.0.r13.0/compiler.36424714_0"
        /*0030*/ 	.string	"-arch sm_100 -m 64 "



//--------------------- .note.nv.cuinfo           --------------------------
	.section	.note.nv.cuinfo,"",@"SHT_NOTE"
	.sectionflags	@"SHF_NOTE_NV_CUINFO"
        /*0018*/ 	.short	0x0002
        /*001a*/ 	.short	0x0064
        /*001c*/ 	.short	0x0082
	.zero		2


//--------------------- .nv.info                  --------------------------
	.section	.nv.info,"",@"SHT_CUDA_INFO"
	.align	4


	//----- nvinfo : EIATTR_REGCOUNT
	.align		4
        /*0000*/ 	.byte	0x04, 0x2f
        /*0002*/ 	.short	(.L_1 - .L_0)
	.align		4
.L_0:
        /*0004*/ 	.word	index@(_Z11multiplyGPUPKfS0_Pf)
        /*0008*/ 	.word	0x0000000c


	//----- nvinfo : EIATTR_FRAME_SIZE
	.align		4
.L_1:
        /*000c*/ 	.byte	0x04, 0x11
        /*000e*/ 	.short	(.L_3 - .L_2)
	.align		4
.L_2:
        /*0010*/ 	.word	index@(_Z11multiplyGPUPKfS0_Pf)
        /*0014*/ 	.word	0x00000000


	//----- nvinfo : EIATTR_REGCOUNT
	.align		4
.L_3:
        /*0018*/ 	.byte	0x04, 0x2f
        /*001a*/ 	.short	(.L_5 - .L_4)
	.align		4
.L_4:
        /*001c*/ 	.word	index@(_Z20expensiveFunctionGPUPKfS0_Pf)
        /*0020*/ 	.word	0x00000010


	//----- nvinfo : EIATTR_FRAME_SIZE
	.align		4
.L_5:
        /*0024*/ 	.byte	0x04, 0x11
        /*0026*/ 	.short	(.L_7 - .L_6)
	.align		4
.L_6:
        /*0028*/ 	.word	index@($__internal_0_$__cuda_sm20_sqrt_rn_f32_slowpath)
        /*002c*/ 	.word	0x00000000


	//----- nvinfo : EIATTR_FRAME_SIZE
	.align		4
.L_7:
        /*0030*/ 	.byte	0x04, 0x11
        /*0032*/ 	.short	(.L_9 - .L_8)
	.align		4
.L_8:
        /*0034*/ 	.word	index@(_Z20expensiveFunctionGPUPKfS0_Pf)
        /*0038*/ 	.word	0x00000000


	//----- nvinfo : EIATTR_MIN_STACK_SIZE
	.align		4
.L_9:
        /*003c*/ 	.byte	0x04, 0x12
        /*003e*/ 	.short	(.L_11 - .L_10)
	.align		4
.L_10:
        /*0040*/ 	.word	index@(_Z20expensiveFunctionGPUPKfS0_Pf)
        /*0044*/ 	.word	0x00000000


	//----- nvinfo : EIATTR_MIN_STACK_SIZE
	.align		4
.L_11:
        /*0048*/ 	.byte	0x04, 0x12
        /*004a*/ 	.short	(.L_13 - .L_12)
	.align		4
.L_12:
        /*004c*/ 	.word	index@(_Z11multiplyGPUPKfS0_Pf)
        /*0050*/ 	.word	0x00000000
.L_13:


//--------------------- .nv.compat                --------------------------
	.section	.nv.compat,"",@"SHT_CUDA_COMPAT_INFO"
	.align	4
        /*0000*/ 	.byte	0x02, 0x09, 0x00, 0x00, 0x02, 0x02, 0x01, 0x00, 0x02, 0x05, 0x05, 0x00, 0x03, 0x07, 0x01, 0x01
        /*0010*/ 	.byte	0x02, 0x03, 0x00, 0x00, 0x02, 0x06, 0x01, 0x00, 0x04, 0x0b, 0x08, 0x00, 0x01, 0x00, 0x00, 0x00
        /*0020*/ 	.byte	0x00, 0x00, 0x00, 0x00


//--------------------- .nv.info._Z20expensiveFunctionGPUPKfS0_Pf --------------------------
	.section	.nv.info._Z20expensiveFunctionGPUPKfS0_Pf,"",@"SHT_CUDA_INFO"
	.sectionflags	@""
	.align	4


	//----- nvinfo : EIATTR_CUDA_API_VERSION
	.align		4
        /*0000*/ 	.byte	0x04, 0x37
        /*0002*/ 	.short	(.L_15 - .L_14)
.L_14:
        /*0004*/ 	.word	0x00000082


	//----- nvinfo : EIATTR_KPARAM_INFO
	.align		4
.L_15:
        /*0008*/ 	.byte	0x04, 0x17
        /*000a*/ 	.short	(.L_17 - .L_16)
.L_16:
        /*000c*/ 	.word	0x00000000
        /*0010*/ 	.short	0x0002
        /*0012*/ 	.short	0x0010
        /*0014*/ 	.byte	0x00, 0xf5, 0x21, 0x00


	//----- nvinfo : EIATTR_KPARAM_INFO
	.align		4
.L_17:
        /*0018*/ 	.byte	0x04, 0x17
        /*001a*/ 	.short	(.L_19 - .L_18)
.L_18:
        /*001c*/ 	.word	0x00000000
        /*0020*/ 	.short	0x0001
        /*0022*/ 	.short	0x0008
        /*0024*/ 	.byte	0x00, 0xf5, 0x21, 0x00


	//----- nvinfo : EIATTR_KPARAM_INFO
	.align		4
.L_19:
        /*0028*/ 	.byte	0x04, 0x17
        /*002a*/ 	.short	(.L_21 - .L_20)
.L_20:
        /*002c*/ 	.word	0x00000000
        /*0030*/ 	.short	0x0000
        /*0032*/ 	.short	0x0000
        /*0034*/ 	.byte	0x00, 0xf5, 0x21, 0x00


	//----- nvinfo : EIATTR_SPARSE_MMA_MASK
	.align		4
.L_21:
        /*0038*/ 	.byte	0x03, 0x50
        /*003a*/ 	.short	0x0000


	//----- nvinfo : EIATTR_MAXREG_COUNT
	.align		4
        /*003c*/ 	.byte	0x03, 0x1b
        /*003e*/ 	.short	0x00ff


	//----- nvinfo : EIATTR_MERCURY_ISA_VERSION
	.align		4
        /*0040*/ 	.byte	0x03, 0x5f
        /*0042*/ 	.short	0x0101


	//----- nvinfo : EIATTR_VRC_CTA_INIT_COUNT
	.align		4
        /*0044*/ 	.byte	0x02, 0x4a
	.zero		1
	.zero		1


	//----- nvinfo : EIATTR_EXIT_INSTR_OFFSETS
	.align		4
        /*0048*/ 	.byte	0x04, 0x1c
        /*004a*/ 	.short	(.L_23 - .L_22)


	//   ....[0]....
.L_22:
        /*004c*/ 	.word	0x000004e0


	//----- nvinfo : EIATTR_CRS_STACK_SIZE
	.align		4
.L_23:
        /*0050*/ 	.byte	0x04, 0x1e
        /*0052*/ 	.short	(.L_25 - .L_24)
.L_24:
        /*0054*/ 	.word	0x00000000


	//----- nvinfo : EIATTR_CBANK_PARAM_SIZE
	.align		4
.L_25:
        /*0058*/ 	.byte	0x03, 0x19
        /*005a*/ 	.short	0x0018


	//----- nvinfo : EIATTR_PARAM_CBANK
	.align		4
        /*005c*/ 	.byte	0x04, 0x0a
        /*005e*/ 	.short	(.L_27 - .L_26)
	.align		4
.L_26:
        /*0060*/ 	.word	index@(.nv.constant0._Z20expensiveFunctionGPUPKfS0_Pf)
        /*0064*/ 	.short	0x0380
        /*0066*/ 	.short	0x0018


	//----- nvinfo : EIATTR_SW_WAR
	.align		4
.L_27:
        /*0068*/ 	.byte	0x04, 0x36
        /*006a*/ 	.short	(.L_29 - .L_28)
.L_28:
        /*006c*/ 	.word	0x00000008
.L_29:


//--------------------- .nv.info._Z11multiplyGPUPKfS0_Pf --------------------------
	.section	.nv.info._Z11multiplyGPUPKfS0_Pf,"",@"SHT_CUDA_INFO"
	.sectionflags	@""
	.align	4


	//----- nvinfo : EIATTR_CUDA_API_VERSION
	.align		4
        /*0000*/ 	.byte	0x04, 0x37
        /*0002*/ 	.short	(.L_31 - .L_30)
.L_30:
        /*0004*/ 	.word	0x00000082


	//----- nvinfo : EIATTR_KPARAM_INFO
	.align		4
.L_31:
        /*0008*/ 	.byte	0x04, 0x17
        /*000a*/ 	.short	(.L_33 - .L_32)
.L_32:
        /*000c*/ 	.word	0x00000000
        /*0010*/ 	.short	0x0002
        /*0012*/ 	.short	0x0010
        /*0014*/ 	.byte	0x00, 0xf5, 0x21, 0x00


	//----- nvinfo : EIATTR_KPARAM_INFO
	.align		4
.L_33:
        /*0018*/ 	.byte	0x04, 0x17
        /*001a*/ 	.short	(.L_35 - .L_34)
.L_34:
        /*001c*/ 	.word	0x00000000
        /*0020*/ 	.short	0x0001
        /*0022*/ 	.short	0x0008
        /*0024*/ 	.byte	0x00, 0xf5, 0x21, 0x00


	//----- nvinfo : EIATTR_KPARAM_INFO
	.align		4
.L_35:
        /*0028*/ 	.byte	0x04, 0x17
        /*002a*/ 	.short	(.L_37 - .L_36)
.L_36:
        /*002c*/ 	.word	0x00000000
        /*0030*/ 	.short	0x0000
        /*0032*/ 	.short	0x0000
        /*0034*/ 	.byte	0x00, 0xf5, 0x21, 0x00


	//----- nvinfo : EIATTR_SPARSE_MMA_MASK
	.align		4
.L_37:
        /*0038*/ 	.byte	0x03, 0x50
        /*003a*/ 	.short	0x0000


	//----- nvinfo : EIATTR_MAXREG_COUNT
	.align		4
        /*003c*/ 	.byte	0x03, 0x1b
        /*003e*/ 	.short	0x00ff


	//----- nvinfo : EIATTR_MERCURY_ISA_VERSION
	.align		4
        /*0040*/ 	.byte	0x03, 0x5f
        /*0042*/ 	.short	0x0101


	//----- nvinfo : EIATTR_VRC_CTA_INIT_COUNT
	.align		4
        /*0044*/ 	.byte	0x02, 0x4a
	.zero		1
	.zero		1


	//----- nvinfo : EIATTR_EXIT_INSTR_OFFSETS
	.align		4
        /*0048*/ 	.byte	0x04, 0x1c
        /*004a*/ 	.short	(.L_39 - .L_38)


	//   ....[0]....
.L_38:
        /*004c*/ 	.word	0x00000100


	//----- nvinfo : EIATTR_CBANK_PARAM_SIZE
	.align		4
.L_39:
        /*0050*/ 	.byte	0x03, 0x19
        /*0052*/ 	.short	0x0018


	//----- nvinfo : EIATTR_PARAM_CBANK
	.align		4
        /*0054*/ 	.byte	0x04, 0x0a
        /*0056*/ 	.short	(.L_41 - .L_40)
	.align		4
.L_40:
        /*0058*/ 	.word	index@(.nv.constant0._Z11multiplyGPUPKfS0_Pf)
        /*005c*/ 	.short	0x0380
        /*005e*/ 	.short	0x0018


	//----- nvinfo : EIATTR_SW_WAR
	.align		4
.L_41:
        /*0060*/ 	.byte	0x04, 0x36
        /*0062*/ 	.short	(.L_43 - .L_42)
.L_42:
        /*0064*/ 	.word	0x00000008
.L_43:


//--------------------- .nv.callgraph             --------------------------
	.section	.nv.callgraph,"",@"SHT_CUDA_CALLGRAPH"
	.align	4
	.sectionentsize	8
	.align		4
        /*0000*/ 	.word	0x00000000
	.align		4
        /*0004*/ 	.word	0xffffffff
	.align		4
        /*0008*/ 	.word	0x00000000
	.align		4
        /*000c*/ 	.word	0xfffffffe
	.align		4
        /*0010*/ 	.word	0x00000000
	.align		4
        /*0014*/ 	.word	0xfffffffd
	.align		4
        /*0018*/ 	.word	0x00000000
	.align		4
        /*001c*/ 	.word	0xfffffffc


//--------------------- .text._Z20expensiveFunctionGPUPKfS0_Pf --------------------------
	.section	.text._Z20expensiveFunctionGPUPKfS0_Pf,"ax",@progbits
	.align	128
        .global         _Z20expensiveFunctionGPUPKfS0_Pf
        .type           _Z20expensiveFunctionGPUPKfS0_Pf,@function
        .size           _Z20expensiveFunctionGPUPKfS0_Pf,(.L_x_15 - _Z20expensiveFunctionGPUPKfS0_Pf)
        .other          _Z20expensiveFunctionGPUPKfS0_Pf,@"STO_CUDA_ENTRY STV_DEFAULT"
_Z20expensiveFunctionGPUPKfS0_Pf:
.text._Z20expensiveFunctionGPUPKfS0_Pf:
[----:B------:R-:W-:Y:S01]  /*0000*/  LDC R1, c[0x0][0x37c] ;  /* 0x0000df00ff017b82 */ /* 0x000fe20000000800 */
[----:B------:R-:W0:Y:S07]  /*0010*/  S2R R2, SR_TID.X ;  /* 0x0000000000027919 */ /* 0x000e2e0000002100 */
[----:B------:R-:W1:Y:S01]  /*0020*/  LDC.64 R4, c[0x0][0x388] ;  /* 0x0000e200ff047b82 */ /* 0x000e620000000a00 */
[----:B------:R-:W0:Y:S01]  /*0030*/  LDCU UR6, c[0x0][0x360] ;  /* 0x00006c00ff0677ac */ /* 0x000e220008000800 */
[----:B------:R-:W0:Y:S01]  /*0040*/  S2R R3, SR_CTAID.X ;  /* 0x0000000000037919 */ /* 0x000e220000002500 */
[----:B------:R-:W2:Y:S05]  /*0050*/  LDCU.64 UR4, c[0x0][0x358] ;  /* 0x00006b00ff0477ac */ /* 0x000eaa0008000a00 */
[----:B------:R-:W3:Y:S01]  /*0060*/  LDC.64 R6, c[0x0][0x380] ;  /* 0x0000e000ff067b82 */ /* 0x000ee20000000a00 */
[----:B0-----:R-:W-:-:S04]  /*0070*/  IMAD R2, R3, UR6, R2 ;  /* 0x0000000603027c24 */ /* 0x001fc8000f8e0202 */
[----:B-1----:R-:W-:-:S04]  /*0080*/  IMAD.WIDE.U32 R4, R2, 0x4, R4 ;  /* 0x0000000402047825 */ /* 0x002fc800078e0004 */
[----:B---3--:R-:W-:Y:S02]  /*0090*/  IMAD.WIDE.U32 R6, R2, 0x4, R6 ;  /* 0x0000000402067825 */ /* 0x008fe400078e0006 */
[----:B--2---:R-:W2:Y:S04]  /*00a0*/  LDG.E R4, desc[UR4][R4.64] ;  /* 0x0000000404047981 */ /* 0x004ea8000c1e1900 */
[----:B------:R-:W2:Y:S01]  /*00b0*/  LDG.E R3, desc[UR4][R6.64] ;  /* 0x0000000406037981 */ /* 0x000ea2000c1e1900 */
[----:B------:R-:W-:Y:S01]  /*00c0*/  BSSY.RECONVERGENT B0, `(.L_x_0) ;  /* 0x000000e000007945 */ /* 0x000fe20003800200 */
[----:B--2---:R-:W-:-:S05]  /*00d0*/  FADD R0, R3, R4 ;  /* 0x0000000403007221 */ /* 0x004fca0000000000 */
[----:B------:R-:W-:Y:S01]  /*00e0*/  IADD3 R8, PT, PT, R0, -0xd000000, RZ ;  /* 0xf300000000087810 */ /* 0x000fe20007ffe0ff */
[----:B------:R0:W1:Y:S03]  /*00f0*/  MUFU.RSQ R9, R0 ;  /* 0x0000000000097308 */ /* 0x0000660000001400 */
[----:B------:R-:W-:-:S13]  /*0100*/  ISETP.GT.U32.AND P0, PT, R8, 0x727fffff, PT ;  /* 0x727fffff0800780c */ /* 0x000fda0003f04070 */
[----:B0-----:R-:W-:Y:S05]  /*0110*/  @!P0 BRA `(.L_x_1) ;  /* 0x0000000000108947 */ /* 0x001fea0003800000 */
[----:B------:R-:W-:-:S07]  /*0120*/  MOV R12, 0x140 ;  /* 0x00000140000c7802 */ /* 0x000fce0000000f00 */
[----:B-1----:R-:W-:Y:S05]  /*0130*/  CALL.REL.NOINC `($__internal_0_$__cuda_sm20_sqrt_rn_f32_slowpath) ;  /* 0x0000000000ec7944 */ /* 0x002fea0003c00000 */
[----:B------:R-:W-:Y:S01]  /*0140*/  MOV R5, R0 ;  /* 0x0000000000057202 */ /* 0x000fe20000000f00 */
[----:B------:R-:W-:Y:S06]  /*0150*/  BRA `(.L_x_2) ;  /* 0x0000000000107947 */ /* 0x000fec0003800000 */
.L_x_1:
[----:B-1----:R-:W-:Y:S01]  /*0160*/  FMUL.FTZ R5, R0, R9 ;  /* 0x0000000900057220 */ /* 0x002fe20000410000 */
[----:B------:R-:W-:-:S03]  /*0170*/  FMUL.FTZ R9, R9, 0.5 ;  /* 0x3f00000009097820 */ /* 0x000fc60000410000 */
[----:B------:R-:W-:-:S04]  /*0180*/  FFMA R0, -R5, R5, R0 ;  /* 0x0000000505007223 */ /* 0x000fc80000000100 */
[----:B------:R-:W-:-:S07]  /*0190*/  FFMA R5, R0, R9, R5 ;  /* 0x0000000900057223 */ /* 0x000fce0000000005 */
.L_x_2:
[----:B------:R-:W-:Y:S05]  /*01a0*/  BSYNC.RECONVERGENT B0 ;  /* 0x0000000000007941 */ /* 0x000fea0003800200 */
.L_x_0:
[----:B------:R-:W-:Y:S01]  /*01b0*/  IADD3 R6, PT, PT, R3, -0xd000000, RZ ;  /* 0xf300000003067810 */ /* 0x000fe20007ffe0ff */
[----:B------:R0:W1:Y:S01]  /*01c0*/  MUFU.RSQ R0, R3 ;  /* 0x0000000300007308 */ /* 0x0000620000001400 */
[----:B------:R-:W-:Y:S02]  /*01d0*/  BSSY.RECONVERGENT B0, `(.L_x_3) ;  /* 0x000000b000007945 */ /* 0x000fe40003800200 */
[----:B------:R-:W-:-:S13]  /*01e0*/  ISETP.GT.U32.AND P0, PT, R6, 0x727fffff, PT ;  /* 0x727fffff0600780c */ /* 0x000fda0003f04070 */
[----:B0-----:R-:W-:Y:S05]  /*01f0*/  @!P0 BRA `(.L_x_4) ;  /* 0x0000000000108947 */ /* 0x001fea0003800000 */
[----:B-1----:R-:W-:Y:S02]  /*0200*/  MOV R0, R3 ;  /* 0x0000000300007202 */ /* 0x002fe40000000f00 */
[----:B------:R-:W-:-:S07]  /*0210*/  MOV R12, 0x230 ;  /* 0x00000230000c7802 */ /* 0x000fce0000000f00 */
[----:B------:R-:W-:Y:S05]  /*0220*/  CALL.REL.NOINC `($__internal_0_$__cuda_sm20_sqrt_rn_f32_slowpath) ;  /* 0x0000000000b07944 */ /* 0x000fea0003c00000 */
[----:B------:R-:W-:Y:S05]  /*0230*/  BRA `(.L_x_5) ;  /* 0x0000000000107947 */ /* 0x000fea0003800000 */
.L_x_4:
[----:B-1----:R-:W-:Y:S01]  /*0240*/  FMUL.FTZ R6, R3, R0 ;  /* 0x0000000003067220 */ /* 0x002fe20000410000 */
[----:B------:R-:W-:-:S03]  /*0250*/  FMUL.FTZ R0, R0, 0.5 ;  /* 0x3f00000000007820 */ /* 0x000fc60000410000 */
[----:B------:R-:W-:-:S04]  /*0260*/  FFMA R7, -R6, R6, R3 ;  /* 0x0000000606077223 */ /* 0x000fc80000000103 */
[----:B------:R-:W-:-:S07]  /*0270*/  FFMA R0, R7, R0, R6 ;  /* 0x0000000007007223 */ /* 0x000fce0000000006 */
.L_x_5:
[----:B------:R-:W-:Y:S05]  /*0280*/  BSYNC.RECONVERGENT B0 ;  /* 0x0000000000007941 */ /* 0x000fea0003800200 */
.L_x_3:
[----:B------:R-:W-:Y:S01]  /*0290*/  FADD R6, -R3, R4 ;  /* 0x0000000403067221 */ /* 0x000fe20000000100 */
[----:B------:R-:W-:Y:S01]  /*02a0*/  BSSY.RECONVERGENT B0, `(.L_x_6) ;  /* 0x000000e000007945 */ /* 0x000fe20003800200 */
[----:B------:R-:W-:Y:S02]  /*02b0*/  FADD R11, R0, R5 ;  /* 0x00000005000b7221 */ /* 0x000fe40000000000 */
[----:B------:R0:W1:Y:S01]  /*02c0*/  MUFU.RSQ R7, R6 ;  /* 0x0000000600077308 */ /* 0x0000620000001400 */
[----:B------:R-:W-:-:S04]  /*02d0*/  IADD3 R8, PT, PT, R6, -0xd000000, RZ ;  /* 0xf300000006087810 */ /* 0x000fc80007ffe0ff */
[----:B------:R-:W-:-:S13]  /*02e0*/  ISETP.GT.U32.AND P0, PT, R8, 0x727fffff, PT ;  /* 0x727fffff0800780c */ /* 0x000fda0003f04070 */
[----:B01----:R-:W-:Y:S05]  /*02f0*/  @!P0 BRA `(.L_x_7) ;  /* 0x0000000000108947 */ /* 0x003fea0003800000 */
[----:B------:R-:W-:Y:S02]  /*0300*/  MOV R0, R6 ;  /* 0x0000000600007202 */ /* 0x000fe40000000f00 */
[----:B------:R-:W-:-:S07]  /*0310*/  MOV R12, 0x330 ;  /* 0x00000330000c7802 */ /* 0x000fce0000000f00 */
[----:B------:R-:W-:Y:S05]  /*0320*/  CALL.REL.NOINC `($__internal_0_$__cuda_sm20_sqrt_rn_f32_slowpath) ;  /* 0x0000000000707944 */ /* 0x000fea0003c00000 */
[----:B------:R-:W-:Y:S05]  /*0330*/  BRA `(.L_x_8) ;  /* 0x0000000000107947 */ /* 0x000fea0003800000 */
.L_x_7:
[----:B------:R-:W-:Y:S01]  /*0340*/  FMUL.FTZ R5, R6, R7 ;  /* 0x0000000706057220 */ /* 0x000fe20000410000 */
[----:B------:R-:W-:-:S03]  /*0350*/  FMUL.FTZ R7, R7, 0.5 ;  /* 0x3f00000007077820 */ /* 0x000fc60000410000 */
[----:B------:R-:W-:-:S04]  /*0360*/  FFMA R0, -R5, R5, R6 ;  /* 0x0000000505007223 */ /* 0x000fc80000000106 */
[----:B------:R-:W-:-:S07]  /*0370*/  FFMA R0, R0, R7, R5 ;  /* 0x0000000700007223 */ /* 0x000fce0000000005 */
.L_x_8:
[----:B------:R-:W-:Y:S05]  /*0380*/  BSYNC.RECONVERGENT B0 ;  /* 0x0000000000007941 */ /* 0x000fea0003800200 */
.L_x_6:
[----:B------:R-:W-:Y:S01]  /*0390*/  IADD3 R6, PT, PT, R4, -0xd000000, RZ ;  /* 0xf300000004067810 */ /* 0x000fe20007ffe0ff */
[----:B------:R0:W1:Y:S01]  /*03a0*/  MUFU.RSQ R5, R4 ;  /* 0x0000000400057308 */ /* 0x0000620000001400 */
[----:B------:R-:W-:Y:S01]  /*03b0*/  BSSY.RECONVERGENT B0, `(.L_x_9) ;  /* 0x000000d000007945 */ /* 0x000fe20003800200 */
[----:B------:R-:W-:Y:S01]  /*03c0*/  FADD R13, R11, R0 ;  /* 0x000000000b0d7221 */ /* 0x000fe20000000000 */
[----:B------:R-:W-:Y:S01]  /*03d0*/  ISETP.GT.U32.AND P0, PT, R6, 0x727fffff, PT ;  /* 0x727fffff0600780c */ /* 0x000fe20003f04070 */
[----:B------:R-:W-:-:S12]  /*03e0*/  FMUL R11, R3, R4 ;  /* 0x00000004030b7220 */ /* 0x000fd80000400000 */
[----:B0-----:R-:W-:Y:S05]  /*03f0*/  @!P0 BRA `(.L_x_10) ;  /* 0x0000000000108947 */ /* 0x001fea0003800000 */
[----:B------:R-:W-:Y:S02]  /*0400*/  MOV R0, R4 ;  /* 0x0000000400007202 */ /* 0x000fe40000000f00 */
[----:B------:R-:W-:-:S07]  /*0410*/  MOV R12, 0x430 ;  /* 0x00000430000c7802 */ /* 0x000fce0000000f00 */
[----:B-1----:R-:W-:Y:S05]  /*0420*/  CALL.REL.NOINC `($__internal_0_$__cuda_sm20_sqrt_rn_f32_slowpath) ;  /* 0x0000000000307944 */ /* 0x002fea0003c00000 */
[----:B------:R-:W-:Y:S05]  /*0430*/  BRA `(.L_x_11) ;  /* 0x0000000000107947 */ /* 0x000fea0003800000 */
.L_x_10:
[----:B-1----:R-:W-:Y:S01]  /*0440*/  FMUL.FTZ R3, R4, R5 ;  /* 0x0000000504037220 */ /* 0x002fe20000410000 */
[----:B------:R-:W-:-:S03]  /*0450*/  FMUL.FTZ R5, R5, 0.5 ;  /* 0x3f00000005057820 */ /* 0x000fc60000410000 */
[----:B------:R-:W-:-:S04]  /*0460*/  FFMA R0, -R3, R3, R4 ;  /* 0x0000000303007223 */ /* 0x000fc80000000104 */
[----:B------:R-:W-:-:S07]  /*0470*/  FFMA R0, R0, R5, R3 ;  /* 0x0000000500007223 */ /* 0x000fce0000000003 */
.L_x_11:
[----:B------:R-:W-:Y:S05]  /*0480*/  BSYNC.RECONVERGENT B0 ;  /* 0x0000000000007941 */ /* 0x000fea0003800200 */
.L_x_9:
[----:B------:R-:W0:Y:S01]  /*0490*/  LDC.64 R4, c[0x0][0x390] ;  /* 0x0000e400ff047b82 */ /* 0x000e220000000a00 */
[----:B------:R-:W-:-:S04]  /*04a0*/  FADD R0, R13, R0 ;  /* 0x000000000d007221 */ /* 0x000fc80000000000 */
[----:B------:R-:W-:Y:S01]  /*04b0*/  FMUL R7, R0, R11 ;  /* 0x0000000b00077220 */ /* 0x000fe20000400000 */
[----:B0-----:R-:W-:-:S05]  /*04c0*/  IMAD.WIDE.U32 R2, R2, 0x4, R4 ;  /* 0x0000000402027825 */ /* 0x001fca00078e0004 */
[----:B------:R-:W-:Y:S01]  /*04d0*/  STG.E desc[UR4][R2.64], R7 ;  /* 0x0000000702007986 */ /* 0x000fe2000c101904 */
[----:B------:R-:W-:Y:S05]  /*04e0*/  EXIT ;  /* 0x000000000000794d */ /* 0x000fea0003800000 */
        .weak           $__internal_0_$__cuda_sm20_sqrt_rn_f32_slowpath
        .type           $__internal_0_$__cuda_sm20_sqrt_rn_f32_slowpath,@function
        .size           $__internal_0_$__cuda_sm20_sqrt_rn_f32_slowpath,(.L_x_15 - $__internal_0_$__cuda_sm20_sqrt_rn_f32_slowpath)
$__internal_0_$__cuda_sm20_sqrt_rn_f32_slowpath:
[----:B------:R-:W-:-:S13]  /*04f0*/  LOP3.LUT P0, RZ, R0, 0x7fffffff, RZ, 0xc0, !PT ;  /* 0x7fffffff00ff7812 */ /* 0x000fda000780c0ff */
[----:B------:R-:W-:Y:S01]  /*0500*/  @!P0 MOV R6, R0 ;  /* 0x0000000000068202 */ /* 0x000fe20000000f00 */
[----:B------:R-:W-:Y:S06]  /*0510*/  @!P0 BRA `(.L_x_12) ;  /* 0x0000000000408947 */ /* 0x000fec0003800000 */
[----:B------:R-:W-:-:S13]  /*0520*/  FSETP.GEU.FTZ.AND P0, PT, R0, RZ, PT ;  /* 0x000000ff0000720b */ /* 0x000fda0003f1e000 */
[----:B------:R-:W-:Y:S01]  /*0530*/  @!P0 MOV R6, 0x7fffffff ;  /* 0x7fffffff00068802 */ /* 0x000fe20000000f00 */
[----:B------:R-:W-:Y:S06]  /*0540*/  @!P0 BRA `(.L_x_12) ;  /* 0x0000000000348947 */ /* 0x000fec0003800000 */
[----:B------:R-:W-:-:S13]  /*0550*/  FSETP.GTU.FTZ.AND P0, PT, |R0|, +INF , PT ;  /* 0x7f8000000000780b */ /* 0x000fda0003f1c200 */
[----:B------:R-:W-:Y:S01]  /*0560*/  @P0 FADD.FTZ R6, R0, 1 ;  /* 0x3f80000000060421 */ /* 0x000fe20000010000 */
[----:B------:R-:W-:Y:S06]  /*0570*/  @P0 BRA `(.L_x_12) ;  /* 0x0000000000280947 */ /* 0x000fec0003800000 */
[----:B------:R-:W-:-:S13]  /*0580*/  FSETP.NEU.FTZ.AND P0, PT, |R0|, +INF , PT ;  /* 0x7f8000000000780b */ /* 0x000fda0003f1d200 */
[----:B------:R-:W-:-:S04]  /*0590*/  @P0 FFMA R7, R0, 1.84467440737095516160e+19, RZ ;  /* 0x5f80000000070823 */ /* 0x000fc800000000ff */
[----:B------:R-:W0:Y:S02]  /*05a0*/  @P0 MUFU.RSQ R6, R7 ;  /* 0x0000000700060308 */ /* 0x000e240000001400 */
[----:B0-----:R-:W-:Y:S01]  /*05b0*/  @P0 FMUL.FTZ R8, R7, R6 ;  /* 0x0000000607080220 */ /* 0x001fe20000410000 */
[----:B------:R-:W-:Y:S01]  /*05c0*/  @P0 FMUL.FTZ R10, R6, 0.5 ;  /* 0x3f000000060a0820 */ /* 0x000fe20000410000 */
[----:B------:R-:W-:Y:S02]  /*05d0*/  @!P0 MOV R6, R0 ;  /* 0x0000000000068202 */ /* 0x000fe40000000f00 */
[----:B------:R-:W-:-:S04]  /*05e0*/  @P0 FADD.FTZ R9, -R8, -RZ ;  /* 0x800000ff08090221 */ /* 0x000fc80000010100 */
[----:B------:R-:W-:-:S04]  /*05f0*/  @P0 FFMA R9, R8, R9, R7 ;  /* 0x0000000908090223 */ /* 0x000fc80000000007 */
[----:B------:R-:W-:-:S04]  /*0600*/  @P0 FFMA R9, R9, R10, R8 ;  /* 0x0000000a09090223 */ /* 0x000fc80000000008 */
[----:B------:R-:W-:-:S07]  /*0610*/  @P0 FMUL.FTZ R6, R9, 2.3283064365386962891e-10 ;  /* 0x2f80000009060820 */ /* 0x000fce0000410000 */
.L_x_12:
[----:B------:R-:W-:Y:S01]  /*0620*/  HFMA2 R7, -RZ, RZ, 0, 0 ;  /* 0x00000000ff077431 */ /* 0x000fe200000001ff */
[----:B------:R-:W-:Y:S02]  /*0630*/  MOV R0, R6 ;  /* 0x0000000600007202 */ /* 0x000fe40000000f00 */
[----:B------:R-:W-:-:S04]  /*0640*/  MOV R6, R12 ;  /* 0x0000000c00067202 */ /* 0x000fc80000000f00 */
[----:B------:R-:W-:Y:S05]  /*0650*/  RET.REL.NODEC R6 `(_Z20expensiveFunctionGPUPKfS0_Pf) ;  /* 0xfffffff806687950 */ /* 0x000fea0003c3ffff */
.L_x_13:
[----:B------:R-:W-:-:S00]  /*0660*/  BRA `(.L_x_13) ;  /* 0xfffffffc00fc7947 */ /* 0x000fc0000383ffff */
[----:B------:R-:W-:-:S00]  /*0670*/  NOP ;  /* 0x0000000000007918 */ /* 0x000fc00000000000 */
        /* <DEDUP_REMOVED lines=8> */
.L_x_15:


//--------------------- .text._Z11multiplyGPUPKfS0_Pf --------------------------
	.section	.text._Z11multiplyGPUPKfS0_Pf,"ax",@progbits
	.align	128
        .global         _Z11multiplyGPUPKfS0_Pf
        .type           _Z11multiplyGPUPKfS0_Pf,@function
        .size           _Z11multiplyGPUPKfS0_Pf,(.L_x_17 - _Z11multiplyGPUPKfS0_Pf)
        .other          _Z11multiplyGPUPKfS0_Pf,@"STO_CUDA_ENTRY STV_DEFAULT"
_Z11multiplyGPUPKfS0_Pf:
.text._Z11multiplyGPUPKfS0_Pf:
[----:B------:R-:W-:Y:S01]  /*0000*/  LDC R1, c[0x0][0x37c] ;  /* 0x0000df00ff017b82 */ /* 0x000fe20000000800 */
[----:B------:R-:W0:Y:S07]  /*0010*/  S2R R9, SR_TID.X ;  /* 0x0000000000097919 */ /* 0x000e2e0000002100 */
[----:B------:R-:W1:Y:S01]  /*0020*/  LDC.64 R2, c[0x0][0x380] ;  /* 0x0000e000ff027b82 */ /* 0x000e620000000a00 */
[----:B------:R-:W0:Y:S01]  /*0030*/  LDCU UR6, c[0x0][0x360] ;  /* 0x00006c00ff0677ac */ /* 0x000e220008000800 */
[----:B------:R-:W0:Y:S01]  /*0040*/  S2R R0, SR_CTAID.X ;  /* 0x0000000000007919 */ /* 0x000e220000002500 */
[----:B------:R-:W2:Y:S05]  /*0050*/  LDCU.64 UR4, c[0x0][0x358] ;  /* 0x00006b00ff0477ac */ /* 0x000eaa0008000a00 */
[----:B------:R-:W3:Y:S08]  /*0060*/  LDC.64 R4, c[0x0][0x388] ;  /* 0x0000e200ff047b82 */ /* 0x000ef00000000a00 */
[----:B------:R-:W4:Y:S01]  /*0070*/  LDC.64 R6, c[0x0][0x390] ;  /* 0x0000e400ff067b82 */ /* 0x000f220000000a00 */
[----:B0-----:R-:W-:-:S04]  /*0080*/  IMAD R9, R0, UR6, R9 ;  /* 0x0000000600097c24 */ /* 0x001fc8000f8e0209 */
[----:B-1----:R-:W-:-:S04]  /*0090*/  IMAD.WIDE.U32 R2, R9, 0x4, R2 ;  /* 0x0000000409027825 */ /* 0x002fc800078e0002 */
[C---:B---3--:R-:W-:Y:S02]  /*00a0*/  IMAD.WIDE.U32 R4, R9.reuse, 0x4, R4 ;  /* 0x0000000409047825 */ /* 0x048fe400078e0004 */
[----:B--2---:R-:W2:Y:S04]  /*00b0*/  LDG.E R2, desc[UR4][R2.64] ;  /* 0x0000000402027981 */ /* 0x004ea8000c1e1900 */
[----:B------:R-:W2:Y:S01]  /*00c0*/  LDG.E R5, desc[UR4][R4.64] ;  /* 0x0000000404057981 */ /* 0x000ea2000c1e1900 */
[----:B----4-:R-:W-:-:S04]  /*00d0*/  IMAD.WIDE.U32 R6, R9, 0x4, R6 ;  /* 0x0000000409067825 */ /* 0x010fc800078e0006 */
[----:B--2---:R-:W-:-:S05]  /*00e0*/  FMUL R9, R2, R5 ;  /* 0x0000000502097220 */ /* 0x004fca0000400000 */
[----:B------:R-:W-:Y:S01]  /*00f0*/  STG.E desc[UR4][R6.64], R9 ;  /* 0x0000000906007986 */ /* 0x000fe2000c101904 */
[----:B------:R-:W-:Y:S05]  /*0100*/  EXIT ;  /* 0x000000000000794d */ /* 0x000fea0003800000 */
.L_x_14:
        /* <DEDUP_REMOVED lines=15> */
.L_x_17:


//--------------------- .nv.shared.reserved.0     --------------------------
	.section	.nv.shared.reserved.0,"aw",@nobits
	.weak		__nv_reservedSMEM_offset_0_alias
	.size		__nv_reservedSMEM_offset_0_alias, 0, 64
	.other		__nv_reservedSMEM_offset_0_alias,@"STO_CUDA_RESERVED_SHARED STV_DEFAULT"
__nv_reservedSMEM_offset_0_alias:
	.zero		0
	.zero		64


//--------------------- .nv.constant0._Z20expensiveFunctionGPUPKfS0_Pf --------------------------
	.section	.nv.constant0._Z20expensiveFunctionGPUPKfS0_Pf,"a",@progbits
	.sectionflags	@""
	.align	4
.nv.constant0._Z20expensiveFunctionGPUPKfS0_Pf:
	.zero		920


//--------------------- .nv.constant0._Z11multiplyGPUPKfS0_Pf --------------------------
	.section	.nv.constant0._Z11multiplyGPUPKfS0_Pf,"a",@progbits
	.sectionflags	@""
	.align	4
.nv.constant0._Z11multiplyGPUPKfS0_Pf:
	.zero		920


//--------------------- SYMBOLS --------------------------

	.type		.nv.reservedSmem.offset0,@object
	.size		.nv.reservedSmem.offset0,0x4
